//
// Generated by NVIDIA NVVM Compiler
//
// Compiler Build ID: CL-36424714
// Cuda compilation tools, release 13.0, V13.0.88
// Based on NVVM 20.0.0
//

.version 9.0
.target sm_100
.address_size 64

	// .globl	_Z11axpy_kernelifPKfPf

.visible .entry _Z11axpy_kernelifPKfPf(
	.param .u32 _Z11axpy_kernelifPKfPf_param_0,
	.param .f32 _Z11axpy_kernelifPKfPf_param_1,
	.param .u64 .ptr .align 1 _Z11axpy_kernelifPKfPf_param_2,
	.param .u64 .ptr .align 1 _Z11axpy_kernelifPKfPf_param_3
)
{
	.reg .pred 	%p<2>;
	.reg .b32 	%r<6>;
	.reg .b32 	%f<5>;
	.reg .b64 	%rd<8>;

	ld.param.u32 	%r2, [_Z11axpy_kernelifPKfPf_param_0];
	ld.param.f32 	%f1, [_Z11axpy_kernelifPKfPf_param_1];
	ld.param.u64 	%rd1, [_Z11axpy_kernelifPKfPf_param_2];
	ld.param.u64 	%rd2, [_Z11axpy_kernelifPKfPf_param_3];
	mov.u32 	%r3, %ctaid.x;
	mov.u32 	%r4, %ntid.x;
	mov.u32 	%r5, %tid.x;
	mad.lo.s32 	%r1, %r3, %r4, %r5;
	setp.ge.s32 	%p1, %r1, %r2;
	@%p1 bra 	$L__BB0_2;
	cvta.to.global.u64 	%rd3, %rd1;
	cvta.to.global.u64 	%rd4, %rd2;
	mul.wide.s32 	%rd5, %r1, 4;
	add.s64 	%rd6, %rd3, %rd5;
	ld.global.f32 	%f2, [%rd6];
	add.s64 	%rd7, %rd4, %rd5;
	ld.global.f32 	%f3, [%rd7];
	fma.rn.f32 	%f4, %f1, %f2, %f3;
	st.global.f32 	[%rd7], %f4;
$L__BB0_2:
	ret;

}


// ===== COMPILED SASS (sm_100) =====

	.target	sm_100

	.elftype	@"ET_EXEC"


//--------------------- .note.nv.tkinfo           --------------------------
	.section	.note.nv.tkinfo,"",@"SHT_NOTE"
	.sectionflags	@"SHF_NOTE_NV_TKINFO"
	.tkinfo
        /*0018*/ 	.word	0x00000002
        /*0030*/ 	.string	""
        /*0030*/ 	.string	"ptxas"
        /*0030*/ 	.string	"Cuda compilation tools, release 13.0, V13.0.88"
        /*0030*/ 	.string	"Build cuda_13.0.r13.0/compiler.36424714_0"
        /*0030*/ 	.string	"-arch sm_100 -m 64 "



//--------------------- .note.nv.cuinfo           --------------------------
	.section	.note.nv.cuinfo,"",@"SHT_NOTE"
	.sectionflags	@"SHF_NOTE_NV_CUINFO"
        /*0018*/ 	.short	0x0002
        /*001a*/ 	.short	0x0064
        /*001c*/ 	.short	0x0082
	.zero		2


//--------------------- .nv.info                  --------------------------
	.section	.nv.info,"",@"SHT_CUDA_INFO"
	.align	4


	//----- nvinfo : EIATTR_REGCOUNT
	.align		4
        /*0000*/ 	.byte	0x04, 0x2f
        /*0002*/ 	.short	(.L_1 - .L_0)
	.align		4
.L_0:
        /*0004*/ 	.word	index@(_Z11axpy_kernelifPKfPf)
        /*0008*/ 	.word	0x0000000a


	//----- nvinfo : EIATTR_FRAME_SIZE
	.align		4
.L_1:
        /*000c*/ 	.byte	0x04, 0x11
        /*000e*/ 	.short	(.L_3 - .L_2)
	.align		4
.L_2:
        /*0010*/ 	.word	index@(_Z11axpy_kernelifPKfPf)
        /*0014*/ 	.word	0x00000000


	//----- nvinfo : EIATTR_MIN_STACK_SIZE
	.align		4
.L_3:
        /*0018*/ 	.byte	0x04, 0x12
        /*001a*/ 	.short	(.L_5 - .L_4)
	.align		4
.L_4:
        /*001c*/ 	.word	index@(_Z11axpy_kernelifPKfPf)
        /*0020*/ 	.word	0x00000000
.L_5:


//--------------------- .nv.compat                --------------------------
	.section	.nv.compat,"",@"SHT_CUDA_COMPAT_INFO"
	.align	4
        /*0000*/ 	.byte	0x02, 0x09, 0x00, 0x00, 0x02, 0x02, 0x01, 0x00, 0x02, 0x05, 0x05, 0x00, 0x03, 0x07, 0x01, 0x01
        /*0010*/ 	.byte	0x02, 0x03, 0x00, 0x00, 0x02, 0x06, 0x01, 0x00, 0x04, 0x0b, 0x08, 0x00, 0x09, 0x00, 0x00, 0x00
        /*0020*/ 	.byte	0x00, 0x00, 0x00, 0x00


//--------------------- .nv.info._Z11axpy_kernelifPKfPf --------------------------
	.section	.nv.info._Z11axpy_kernelifPKfPf,"",@"SHT_CUDA_INFO"
	.sectionflags	@""
	.align	4


	//----- nvinfo : EIATTR_CUDA_API_VERSION
	.align		4
        /*0000*/ 	.byte	0x04, 0x37
        /*0002*/ 	.short	(.L_7 - .L_6)
.L_6:
        /*0004*/ 	.word	0x00000082


	//----- nvinfo : EIATTR_KPARAM_INFO
	.align		4
.L_7:
        /*0008*/ 	.byte	0x04, 0x17
        /*000a*/ 	.short	(.L_9 - .L_8)
.L_8:
        /*000c*/ 	.word	0x00000000
        /*0010*/ 	.short	0x0003
        /*0012*/ 	.short	0x0010
        /*0014*/ 	.byte	0x00, 0xf5, 0x21, 0x00


	//----- nvinfo : EIATTR_KPARAM_INFO
	.align		4
.L_9:
        /*0018*/ 	.byte	0x04, 0x17
        /*001a*/ 	.short	(.L_11 - .L_10)
.L_10:
        /*001c*/ 	.word	0x00000000
        /*0020*/ 	.short	0x0002
        /*0022*/ 	.short	0x0008
        /*0024*/ 	.byte	0x00, 0xf5, 0x21, 0x00


	//----- nvinfo : EIATTR_KPARAM_INFO
	.align		4
.L_11:
        /*0028*/ 	.byte	0x04, 0x17
        /*002a*/ 	.short	(.L_13 - .L_12)
.L_12:
        /*002c*/ 	.word	0x00000000
        /*0030*/ 	.short	0x0001
        /*0032*/ 	.short	0x0004
        /*0034*/ 	.byte	0x00, 0xf0, 0x11, 0x00


	//----- nvinfo : EIATTR_KPARAM_INFO
	.align		4
.L_13:
        /*0038*/ 	.byte	0x04, 0x17
        /*003a*/ 	.short	(.L_15 - .L_14)
.L_14:
        /*003c*/ 	.word	0x00000000
        /*0040*/ 	.short	0x0000
        /*0042*/ 	.short	0x0000
        /*0044*/ 	.byte	0x00, 0xf0, 0x11, 0x00


	//----- nvinfo : EIATTR_SPARSE_MMA_MASK
	.align		4
.L_15:
        /*0048*/ 	.byte	0x03, 0x50
        /*004a*/ 	.short	0x0000


	//----- nvinfo : EIATTR_MAXREG_COUNT
	.align		4
        /*004c*/ 	.byte	0x03, 0x1b
        /*004e*/ 	.short	0x00ff


	//----- nvinfo : EIATTR_MERCURY_ISA_VERSION
	.align		4
        /*0050*/ 	.byte	0x03, 0x5f
        /*0052*/ 	.short	0x0101


	//----- nvinfo : EIATTR_VRC_CTA_INIT_COUNT
	.align		4
        /*0054*/ 	.byte	0x02, 0x4a
	.zero		1
	.zero		1


	//----- nvinfo : EIATTR_EXIT_INSTR_OFFSETS
	.align		4
        /*0058*/ 	.byte	0x04, 0x1c
        /*005a*/ 	.short	(.L_17 - .L_16)


	//   ....[0]....
.L_16:
        /*005c*/ 	.word	0x00000070


	//   ....[1]....
        /*0060*/ 	.word	0x00000120


	//----- nvinfo : EIATTR_CBANK_PARAM_SIZE
	.align		4
.L_17:
        /*0064*/ 	.byte	0x03, 0x19
        /*0066*/ 	.short	0x0018


	//----- nvinfo : EIATTR_PARAM_CBANK
	.align		4
        /*0068*/ 	.byte	0x04, 0x0a
        /*006a*/ 	.short	(.L_19 - .L_18)
	.align		4
.L_18:
        /*006c*/ 	.word	index@(.nv.constant0._Z11axpy_kernelifPKfPf)
        /*0070*/ 	.short	0x0380
        /*0072*/ 	.short	0x0018


	//----- nvinfo : EIATTR_SW_WAR
	.align		4
.L_19:
        /*0074*/ 	.byte	0x04, 0x36
        /*0076*/ 	.short	(.L_21 - .L_20)
.L_20:
        /*0078*/ 	.word	0x00000008
.L_21:


//--------------------- .nv.callgraph             --------------------------
	.section	.nv.callgraph,"",@"SHT_CUDA_CALLGRAPH"
	.align	4
	.sectionentsize	8
	.align		4
        /*0000*/ 	.word	0x00000000
	.align		4
        /*0004*/ 	.word	0xffffffff
	.align		4
        /*0008*/ 	.word	0x00000000
	.align		4
        /*000c*/ 	.word	0xfffffffe
	.align		4
        /*0010*/ 	.word	0x00000000
	.align		4
        /*0014*/ 	.word	0xfffffffd
	.align		4
        /*0018*/ 	.word	0x00000000
	.align		4
        /*001c*/ 	.word	0xfffffffc


//--------------------- .text._Z11axpy_kernelifPKfPf --------------------------
	.section	.text._Z11axpy_kernelifPKfPf,"ax",@progbits
	.align	128
        .global         _Z11axpy_kernelifPKfPf
        .type           _Z11axpy_kernelifPKfPf,@function
        .size           _Z11axpy_kernelifPKfPf,(.L_x_1 - _Z11axpy_kernelifPKfPf)
        .other          _Z11axpy_kernelifPKfPf,@"STO_CUDA_ENTRY STV_DEFAULT"
_Z11axpy_kernelifPKfPf:
.text._Z11axpy_kernelifPKfPf:
[----:B------:R-:W-:Y:S01]  /*0000*/  LDC R1, c[0x0][0x37c] ;  /* 0x0000df00ff017b82 */ /* 0x000fe20000000800 */
[----:B------:R-:W0:Y:S07]  /*0010*/  S2R R0, SR_TID.X ;  /* 0x0000000000007919 */ /* 0x000e2e0000002100 */
[----:B------:R-:W0:Y:S01]  /*0020*/  S2UR UR4, SR_CTAID.X ;  /* 0x00000000000479c3 */ /* 0x000e220000002500 */
[----:B------:R-:W1:Y:S07]  /*0030*/  LDCU UR5, c[0x0][0x380] ;  /* 0x00007000ff0577ac */ /* 0x000e6e0008000800 */
[----:B------:R-:W0:Y:S02]  /*0040*/  LDC R7, c[0x0][0x360] ;  /* 0x0000d800ff077b82 */ /* 0x000e240000000800 */
[----:B0-----:R-:W-:-:S05]  /*0050*/  IMAD R7, R7, UR4, R0 ;  /* 0x0000000407077c24 */ /* 0x001fca000f8e0200 */
[----:B-1----:R-:W-:-:S13]  /*0060*/  ISETP.GE.AND P0, PT, R7, UR5, PT ;  /* 0x0000000507007c0c */ /* 0x002fda000bf06270 */
[----:B------:R-:W-:Y:S05]  /*0070*/  @P0 EXIT ;  /* 0x000000000000094d */ /* 0x000fea0003800000 */
[----:B------:R-:W0:Y:S01]  /*0080*/  LDC.64 R2, c[0x0][0x388] ;  /* 0x0000e200ff027b82 */ /* 0x000e220000000a00 */
[----:B------:R-:W1:Y:S01]  /*0090*/  LDCU.64 UR4, c[0x0][0x358] ;  /* 0x00006b00ff0477ac */ /* 0x000e620008000a00 */
[----:B------:R-:W2:Y:S06]  /*00a0*/  LDCU UR6, c[0x0][0x384] ;  /* 0x00007080ff0677ac */ /* 0x000eac0008000800 */
[----:B------:R-:W3:Y:S01]  /*00b0*/  LDC.64 R4, c[0x0][0x390] ;  /* 0x0000e400ff047b82 */ /* 0x000ee20000000a00 */
[----:B0-----:R-:W-:-:S06]  /*00c0*/  IMAD.WIDE R2, R7, 0x4, R2 ;  /* 0x0000000407027825 */ /* 0x001fcc00078e0202 */
[----:B-1----:R-:W2:Y:S01]  /*00d0*/  LDG.E R2, desc[UR4][R2.64] ;  /* 0x0000000402027981 */ /* 0x002ea2000c1e1900 */
[----:B---3--:R-:W-:-:S05]  /*00e0*/  IMAD.WIDE R4, R7, 0x4, R4 ;  /* 0x0000000407047825 */ /* 0x008fca00078e0204 */
[----:B------:R-:W2:Y:S02]  /*00f0*/  LDG.E R7, desc[UR4][R4.64] ;  /* 0x0000000404077981 */ /* 0x000ea4000c1e1900 */
[----:B--2---:R-:W-:-:S05]  /*0100*/  FFMA R7, R2, UR6, R7 ;  /* 0x0000000602077c23 */ /* 0x004fca0008000007 */
[----:B------:R-:W-:Y:S01]  /*0110*/  STG.E desc[UR4][R4.64], R7 ;  /* 0x0000000704007986 */ /* 0x000fe2000c101904 */
[----:B------:R-:W-:Y:S05]  /*0120*/  EXIT ;  /* 0x000000000000794d */ /* 0x000fea0003800000 */
.L_x_0:
[----:B------:R-:W-:-:S00]  /*0130*/  BRA `(.L_x_0) ;  /* 0xfffffffc00fc7947 */ /* 0x000fc0000383ffff */
[----:B------:R-:W-:-:S00]  /*0140*/  NOP ;  /* 0x0000000000007918 */ /* 0x000fc00000000000 */
        /* <DEDUP_REMOVED lines=11> */
.L_x_1:


//--------------------- .nv.shared.reserved.0     --------------------------
	.section	.nv.shared.reserved.0,"aw",@nobits
	.weak		__nv_reservedSMEM_offset_0_alias
	.size		__nv_reservedSMEM_offset_0_alias, 0, 64
	.other		__nv_reservedSMEM_offset_0_alias,@"STO_CUDA_RESERVED_SHARED STV_DEFAULT"
__nv_reservedSMEM_offset_0_alias:
	.zero		0
	.zero		64


//--------------------- .nv.constant0._Z11axpy_kernelifPKfPf --------------------------
	.section	.nv.constant0._Z11axpy_kernelifPKfPf,"a",@progbits
	.sectionflags	@""
	.align	4
.nv.constant0._Z11axpy_kernelifPKfPf:
	.zero		920


//--------------------- SYMBOLS --------------------------

	.type		.nv.reservedSmem.offset0,@object
	.size		.nv.reservedSmem.offset0,0x4
